//
// Generated by NVIDIA NVVM Compiler
//
// Compiler Build ID: CL-36424714
// Cuda compilation tools, release 13.0, V13.0.88
// Based on NVVM 20.0.0
//

.version 9.0
.target sm_100
.address_size 64

	// .globl	default_function_kernel_1

.visible .entry default_function_kernel_1(
	.param .u64 .ptr .align 1 default_function_kernel_1_param_0,
	.param .u64 .ptr .align 1 default_function_kernel_1_param_1
)
.maxntid 4
{
	.reg .pred 	%p<7>;
	.reg .b32 	%r<12>;
	.reg .b32 	%f<42>;
	.reg .b64 	%rd<9>;

	ld.param.u64 	%rd1, [default_function_kernel_1_param_0];
	ld.param.u64 	%rd2, [default_function_kernel_1_param_1];
	cvta.to.global.u64 	%rd3, %rd2;
	mov.u32 	%r4, %ctaid.x;
	shl.b32 	%r5, %r4, 2;
	mov.u32 	%r6, %tid.x;
	or.b32  	%r1, %r5, %r6;
	mul.wide.u32 	%rd4, %r1, 4;
	add.s64 	%rd5, %rd3, %rd4;
	ld.global.nc.f32 	%f1, [%rd5];
	mul.f32 	%f6, %f1, 0f3FB8AA3B;
	ex2.approx.f32 	%f7, %f6;
	mov.f32 	%f8, 0f3F800000;
	sub.rn.f32 	%f9, %f7, %f8;
	mov.b32 	%r2, %f9;
	setp.gt.u32 	%p1, %r2, 1258291200;
	fma.rn.f32 	%f10, %f7, %f7, 0fBF800000;
	rsqrt.approx.ftz.f32 	%f11, %f10;
	mul.f32 	%f12, %f10, %f11;
	mul.f32 	%f13, %f11, 0f3F000000;
	neg.f32 	%f14, %f12;
	fma.rn.f32 	%f15, %f14, %f12, %f10;
	fma.rn.f32 	%f16, %f15, %f13, %f12;
	setp.eq.f32 	%p2, %f10, 0f00000000;
	selp.f32 	%f17, 0f00000000, %f16, %p2;
	selp.f32 	%f18, 0fBF800001, %f17, %p1;
	add.f32 	%f2, %f9, %f18;
	add.rz.f32 	%f19, %f2, %f8;
	mov.b32 	%r7, %f19;
	add.s32 	%r8, %r7, -1061158912;
	and.b32  	%r9, %r8, -8388608;
	mov.b32 	%r3, %f2;
	sub.s32 	%r10, %r3, %r9;
	mov.b32 	%f20, %r10;
	sub.s32 	%r11, 1082130432, %r9;
	mov.b32 	%f21, %r11;
	fma.rn.f32 	%f22, %f21, 0f3E800000, 0fBF800000;
	add.f32 	%f23, %f22, %f20;
	cvt.rn.f32.s32 	%f24, %r9;
	mul.f32 	%f25, %f24, 0f34000000;
	fma.rn.f32 	%f26, %f23, 0fBD39BF78, 0f3DD80012;
	fma.rn.f32 	%f27, %f26, %f23, 0fBE0778E0;
	fma.rn.f32 	%f28, %f27, %f23, 0f3E146475;
	fma.rn.f32 	%f29, %f28, %f23, 0fBE2A68DD;
	fma.rn.f32 	%f30, %f29, %f23, 0f3E4CAF9E;
	fma.rn.f32 	%f31, %f30, %f23, 0fBE800042;
	fma.rn.f32 	%f32, %f31, %f23, 0f3EAAAAE6;
	fma.rn.f32 	%f33, %f32, %f23, 0fBF000000;
	mul.f32 	%f34, %f23, %f33;
	fma.rn.f32 	%f35, %f34, %f23, %f23;
	fma.rn.f32 	%f41, %f25, 0f3F317218, %f35;
	setp.lt.u32 	%p3, %r3, 2139095040;
	@%p3 bra 	$L__BB0_2;
	setp.gt.s32 	%p4, %r3, -1082130432;
	fma.rn.f32 	%f36, %f2, 0f7F800000, 0f7F800000;
	selp.f32 	%f37, %f36, %f41, %p4;
	setp.eq.f32 	%p5, %f2, 0f00000000;
	selp.f32 	%f41, 0f80000000, %f37, %p5;
$L__BB0_2:
	setp.gt.u32 	%p6, %r2, 1258291200;
	cvta.to.global.u64 	%rd6, %rd1;
	add.f32 	%f38, %f41, 0f3F317218;
	selp.f32 	%f39, %f38, %f41, %p6;
	sub.f32 	%f40, %f1, %f39;
	add.s64 	%rd8, %rd6, %rd4;
	st.global.f32 	[%rd8], %f40;
	ret;

}
	// .globl	default_function_kernel
.visible .entry default_function_kernel(
	.param .u64 .ptr .align 1 default_function_kernel_param_0,
	.param .u64 .ptr .align 1 default_function_kernel_param_1
)
.maxntid 64
{
	.reg .b32 	%r<5>;
	.reg .b32 	%f<3>;
	.reg .b64 	%rd<8>;

	ld.param.u64 	%rd1, [default_function_kernel_param_0];
	ld.param.u64 	%rd2, [default_function_kernel_param_1];
	cvta.to.global.u64 	%rd3, %rd1;
	cvta.to.global.u64 	%rd4, %rd2;
	mov.u32 	%r1, %ctaid.x;
	shl.b32 	%r2, %r1, 6;
	mov.u32 	%r3, %tid.x;
	or.b32  	%r4, %r2, %r3;
	mul.wide.u32 	%rd5, %r4, 4;
	add.s64 	%rd6, %rd4, %rd5;
	ld.global.nc.f32 	%f1, [%rd6];
	cvt.rpi.f32.f32 	%f2, %f1;
	add.s64 	%rd7, %rd3, %rd5;
	st.global.f32 	[%rd7], %f2;
	ret;

}


// ===== COMPILED SASS (sm_100) =====

	.target	sm_100

	.elftype	@"ET_EXEC"


//--------------------- .note.nv.tkinfo           --------------------------
	.section	.note.nv.tkinfo,"",@"SHT_NOTE"
	.sectionflags	@"SHF_NOTE_NV_TKINFO"
	.tkinfo
        /*0018*/ 	.word	0x00000002
        /*0030*/ 	.string	""
        /*0030*/ 	.string	"ptxas"
        /*0030*/ 	.string	"Cuda compilation tools, release 13.0, V13.0.88"
        /*0030*/ 	.string	"Build cuda_13.0.r13.0/compiler.36424714_0"
        /*0030*/ 	.string	"-arch sm_100 -m 64 "



//--------------------- .note.nv.cuinfo           --------------------------
	.section	.note.nv.cuinfo,"",@"SHT_NOTE"
	.sectionflags	@"SHF_NOTE_NV_CUINFO"
        /*0018*/ 	.short	0x0002
        /*001a*/ 	.short	0x0064
        /*001c*/ 	.short	0x0082
	.zero		2


//--------------------- .nv.info                  --------------------------
	.section	.nv.info,"",@"SHT_CUDA_INFO"
	.align	4


	//----- nvinfo : EIATTR_REGCOUNT
	.align		4
        /*0000*/ 	.byte	0x04, 0x2f
        /*0002*/ 	.short	(.L_1 - .L_0)
	.align		4
.L_0:
        /*0004*/ 	.word	index@(default_function_kernel_1)
        /*0008*/ 	.word	0x0000000d


	//----- nvinfo : EIATTR_FRAME_SIZE
	.align		4
.L_1:
        /*000c*/ 	.byte	0x04, 0x11
        /*000e*/ 	.short	(.L_3 - .L_2)
	.align		4
.L_2:
        /*0010*/ 	.word	index@(default_function_kernel_1)
        /*0014*/ 	.word	0x00000000


	//----- nvinfo : EIATTR_REGCOUNT
	.align		4
.L_3:
        /*0018*/ 	.byte	0x04, 0x2f
        /*001a*/ 	.short	(.L_5 - .L_4)
	.align		4
.L_4:
        /*001c*/ 	.word	index@(default_function_kernel)
        /*0020*/ 	.word	0x0000000c


	//----- nvinfo : EIATTR_FRAME_SIZE
	.align		4
.L_5:
        /*0024*/ 	.byte	0x04, 0x11
        /*0026*/ 	.short	(.L_7 - .L_6)
	.align		4
.L_6:
        /*0028*/ 	.word	index@(default_function_kernel)
        /*002c*/ 	.word	0x00000000


	//----- nvinfo : EIATTR_MIN_STACK_SIZE
	.align		4
.L_7:
        /*0030*/ 	.byte	0x04, 0x12
        /*0032*/ 	.short	(.L_9 - .L_8)
	.align		4
.L_8:
        /*0034*/ 	.word	index@(default_function_kernel)
        /*0038*/ 	.word	0x00000000


	//----- nvinfo : EIATTR_MIN_STACK_SIZE
	.align		4
.L_9:
        /*003c*/ 	.byte	0x04, 0x12
        /*003e*/ 	.short	(.L_11 - .L_10)
	.align		4
.L_10:
        /*0040*/ 	.word	index@(default_function_kernel_1)
        /*0044*/ 	.word	0x00000000
.L_11:


//--------------------- .nv.compat                --------------------------
	.section	.nv.compat,"",@"SHT_CUDA_COMPAT_INFO"
	.align	4
        /*0000*/ 	.byte	0x02, 0x09, 0x00, 0x00, 0x02, 0x02, 0x01, 0x00, 0x02, 0x05, 0x05, 0x00, 0x03, 0x07, 0x01, 0x01
        /*0010*/ 	.byte	0x02, 0x03, 0x00, 0x00, 0x02, 0x06, 0x01, 0x00, 0x04, 0x0b, 0x08, 0x00, 0x01, 0x00, 0x00, 0x00
        /*0020*/ 	.byte	0x00, 0x00, 0x00, 0x00


//--------------------- .nv.info.default_function_kernel --------------------------
	.section	.nv.info.default_function_kernel,"",@"SHT_CUDA_INFO"
	.sectionflags	@""
	.align	4


	//----- nvinfo : EIATTR_CUDA_API_VERSION
	.align		4
        /*0000*/ 	.byte	0x04, 0x37
        /*0002*/ 	.short	(.L_13 - .L_12)
.L_12:
        /*0004*/ 	.word	0x00000082


	//----- nvinfo : EIATTR_KPARAM_INFO
	.align		4
.L_13:
        /*0008*/ 	.byte	0x04, 0x17
        /*000a*/ 	.short	(.L_15 - .L_14)
.L_14:
        /*000c*/ 	.word	0x00000000
        /*0010*/ 	.short	0x0001
        /*0012*/ 	.short	0x0008
        /*0014*/ 	.byte	0x00, 0xf5, 0x21, 0x00


	//----- nvinfo : EIATTR_KPARAM_INFO
	.align		4
.L_15:
        /*0018*/ 	.byte	0x04, 0x17
        /*001a*/ 	.short	(.L_17 - .L_16)
.L_16:
        /*001c*/ 	.word	0x00000000
        /*0020*/ 	.short	0x0000
        /*0022*/ 	.short	0x0000
        /*0024*/ 	.byte	0x00, 0xf5, 0x21, 0x00


	//----- nvinfo : EIATTR_SPARSE_MMA_MASK
	.align		4
.L_17:
        /*0028*/ 	.byte	0x03, 0x50
        /*002a*/ 	.short	0x0000


	//----- nvinfo : EIATTR_MAXREG_COUNT
	.align		4
        /*002c*/ 	.byte	0x03, 0x1b
        /*002e*/ 	.short	0x00ff


	//----- nvinfo : EIATTR_MERCURY_ISA_VERSION
	.align		4
        /*0030*/ 	.byte	0x03, 0x5f
        /*0032*/ 	.short	0x0101


	//----- nvinfo : EIATTR_VRC_CTA_INIT_COUNT
	.align		4
        /*0034*/ 	.byte	0x02, 0x4a
	.zero		1
	.zero		1


	//----- nvinfo : EIATTR_EXIT_INSTR_OFFSETS
	.align		4
        /*0038*/ 	.byte	0x04, 0x1c
        /*003a*/ 	.short	(.L_19 - .L_18)


	//   ....[0]....
.L_18:
        /*003c*/ 	.word	0x000000d0


	//----- nvinfo : EIATTR_MAX_THREADS
	.align		4
.L_19:
        /*0040*/ 	.byte	0x04, 0x05
        /*0042*/ 	.short	(.L_21 - .L_20)
.L_20:
        /*0044*/ 	.word	0x00000040
        /*0048*/ 	.word	0x00000001
        /*004c*/ 	.word	0x00000001


	//----- nvinfo : EIATTR_CBANK_PARAM_SIZE
	.align		4
.L_21:
        /*0050*/ 	.byte	0x03, 0x19
        /*0052*/ 	.short	0x0010


	//----- nvinfo : EIATTR_PARAM_CBANK
	.align		4
        /*0054*/ 	.byte	0x04, 0x0a
        /*0056*/ 	.short	(.L_23 - .L_22)
	.align		4
.L_22:
        /*0058*/ 	.word	index@(.nv.constant0.default_function_kernel)
        /*005c*/ 	.short	0x0380
        /*005e*/ 	.short	0x0010


	//----- nvinfo : EIATTR_SW_WAR
	.align		4
.L_23:
        /*0060*/ 	.byte	0x04, 0x36
        /*0062*/ 	.short	(.L_25 - .L_24)
.L_24:
        /*0064*/ 	.word	0x00000008
.L_25:


//--------------------- .nv.info.default_function_kernel_1 --------------------------
	.section	.nv.info.default_function_kernel_1,"",@"SHT_CUDA_INFO"
	.sectionflags	@""
	.align	4


	//----- nvinfo : EIATTR_CUDA_API_VERSION
	.align		4
        /*0000*/ 	.byte	0x04, 0x37
        /*0002*/ 	.short	(.L_27 - .L_26)
.L_26:
        /*0004*/ 	.word	0x00000082


	//----- nvinfo : EIATTR_KPARAM_INFO
	.align		4
.L_27:
        /*0008*/ 	.byte	0x04, 0x17
        /*000a*/ 	.short	(.L_29 - .L_28)
.L_28:
        /*000c*/ 	.word	0x00000000
        /*0010*/ 	.short	0x0001
        /*0012*/ 	.short	0x0008
        /*0014*/ 	.byte	0x00, 0xf5, 0x21, 0x00


	//----- nvinfo : EIATTR_KPARAM_INFO
	.align		4
.L_29:
        /*0018*/ 	.byte	0x04, 0x17
        /*001a*/ 	.short	(.L_31 - .L_30)
.L_30:
        /*001c*/ 	.word	0x00000000
        /*0020*/ 	.short	0x0000
        /*0022*/ 	.short	0x0000
        /*0024*/ 	.byte	0x00, 0xf5, 0x21, 0x00


	//----- nvinfo : EIATTR_SPARSE_MMA_MASK
	.align		4
.L_31:
        /*0028*/ 	.byte	0x03, 0x50
        /*002a*/ 	.short	0x0000


	//----- nvinfo : EIATTR_MAXREG_COUNT
	.align		4
        /*002c*/ 	.byte	0x03, 0x1b
        /*002e*/ 	.short	0x00ff


	//----- nvinfo : EIATTR_MERCURY_ISA_VERSION
	.align		4
        /*0030*/ 	.byte	0x03, 0x5f
        /*0032*/ 	.short	0x0101


	//----- nvinfo : EIATTR_VRC_CTA_INIT_COUNT
	.align		4
        /*0034*/ 	.byte	0x02, 0x4a
	.zero		1
	.zero		1


	//----- nvinfo : EIATTR_EXIT_INSTR_OFFSETS
	.align		4
        /*0038*/ 	.byte	0x04, 0x1c
        /*003a*/ 	.short	(.L_33 - .L_32)


	//   ....[0]....
.L_32:
        /*003c*/ 	.word	0x000003b0


	//----- nvinfo : EIATTR_MAX_THREADS
	.align		4
.L_33:
        /*0040*/ 	.byte	0x04, 0x05
        /*0042*/ 	.short	(.L_35 - .L_34)
.L_34:
        /*0044*/ 	.word	0x00000004
        /*0048*/ 	.word	0x00000001
        /*004c*/ 	.word	0x00000001


	//----- nvinfo : EIATTR_CBANK_PARAM_SIZE
	.align		4
.L_35:
        /*0050*/ 	.byte	0x03, 0x19
        /*0052*/ 	.short	0x0010


	//----- nvinfo : EIATTR_PARAM_CBANK
	.align		4
        /*0054*/ 	.byte	0x04, 0x0a
        /*0056*/ 	.short	(.L_37 - .L_36)
	.align		4
.L_36:
        /*0058*/ 	.word	index@(.nv.constant0.default_function_kernel_1)
        /*005c*/ 	.short	0x0380
        /*005e*/ 	.short	0x0010


	//----- nvinfo : EIATTR_SW_WAR
	.align		4
.L_37:
        /*0060*/ 	.byte	0x04, 0x36
        /*0062*/ 	.short	(.L_39 - .L_38)
.L_38:
        /*0064*/ 	.word	0x00000008
.L_39:


//--------------------- .nv.callgraph             --------------------------
	.section	.nv.callgraph,"",@"SHT_CUDA_CALLGRAPH"
	.align	4
	.sectionentsize	8
	.align		4
        /*0000*/ 	.word	0x00000000
	.align		4
        /*0004*/ 	.word	0xffffffff
	.align		4
        /*0008*/ 	.word	0x00000000
	.align		4
        /*000c*/ 	.word	0xfffffffe
	.align		4
        /*0010*/ 	.word	0x00000000
	.align		4
        /*0014*/ 	.word	0xfffffffd
	.align		4
        /*0018*/ 	.word	0x00000000
	.align		4
        /*001c*/ 	.word	0xfffffffc


//--------------------- .text.default_function_kernel --------------------------
	.section	.text.default_function_kernel,"ax",@progbits
	.align	128
        .global         default_function_kernel
        .type           default_function_kernel,@function
        .size           default_function_kernel,(.L_x_2 - default_function_kernel)
        .other          default_function_kernel,@"STO_CUDA_ENTRY STV_DEFAULT"
default_function_kernel:
.text.default_function_kernel:
[----:B------:R-:W-:Y:S01]  /*0000*/  LDC R1, c[0x0][0x37c] ;  /* 0x0000df00ff017b82 */ /* 0x000fe20000000800 */
[----:B------:R-:W0:Y:S07]  /*0010*/  S2R R7, SR_TID.X ;  /* 0x0000000000077919 */ /* 0x000e2e0000002100 */
[----:B------:R-:W1:Y:S01]  /*0020*/  S2UR UR4, SR_CTAID.X ;  /* 0x00000000000479c3 */ /* 0x000e620000002500 */
[----:B------:R-:W2:Y:S07]  /*0030*/  LDCU.64 UR6, c[0x0][0x358] ;  /* 0x00006b00ff0677ac */ /* 0x000eae0008000a00 */
[----:B------:R-:W3:Y:S08]  /*0040*/  LDC.64 R2, c[0x0][0x388] ;  /* 0x0000e200ff027b82 */ /* 0x000ef00000000a00 */
[----:B------:R-:W4:Y:S01]  /*0050*/  LDC.64 R4, c[0x0][0x380] ;  /* 0x0000e000ff047b82 */ /* 0x000f220000000a00 */
[----:B-1----:R-:W-:-:S06]  /*0060*/  USHF.L.U32 UR4, UR4, 0x6, URZ ;  /* 0x0000000604047899 */ /* 0x002fcc00080006ff */
[----:B0-----:R-:W-:-:S05]  /*0070*/  LOP3.LUT R7, R7, UR4, RZ, 0xfc, !PT ;  /* 0x0000000407077c12 */ /* 0x001fca000f8efcff */
[----:B---3--:R-:W-:-:S06]  /*0080*/  IMAD.WIDE.U32 R2, R7, 0x4, R2 ;  /* 0x0000000407027825 */ /* 0x008fcc00078e0002 */
[----:B--2---:R-:W2:Y:S01]  /*0090*/  LDG.E.CONSTANT R2, desc[UR6][R2.64] ;  /* 0x0000000602027981 */ /* 0x004ea2000c1e9900 */
[----:B----4-:R-:W-:Y:S01]  /*00a0*/  IMAD.WIDE.U32 R4, R7, 0x4, R4 ;  /* 0x0000000407047825 */ /* 0x010fe200078e0004 */
[----:B--2---:R-:W0:Y:S04]  /*00b0*/  FRND.CEIL R9, R2 ;  /* 0x0000000200097307 */ /* 0x004e280000209000 */
[----:B0-----:R-:W-:Y:S01]  /*00c0*/  STG.E desc[UR6][R4.64], R9 ;  /* 0x0000000904007986 */ /* 0x001fe2000c101906 */
[----:B------:R-:W-:Y:S05]  /*00d0*/  EXIT ;  /* 0x000000000000794d */ /* 0x000fea0003800000 */
.L_x_0:
[----:B------:R-:W-:-:S00]  /*00e0*/  BRA `(.L_x_0) ;  /* 0xfffffffc00fc7947 */ /* 0x000fc0000383ffff */
[----:B------:R-:W-:-:S00]  /*00f0*/  NOP ;  /* 0x0000000000007918 */ /* 0x000fc00000000000 */
        /* <DEDUP_REMOVED lines=8> */
.L_x_2:


//--------------------- .text.default_function_kernel_1 --------------------------
	.section	.text.default_function_kernel_1,"ax",@progbits
	.align	128
        .global         default_function_kernel_1
        .type           default_function_kernel_1,@function
        .size           default_function_kernel_1,(.L_x_3 - default_function_kernel_1)
        .other          default_function_kernel_1,@"STO_CUDA_ENTRY STV_DEFAULT"
default_function_kernel_1:
.text.default_function_kernel_1:
[----:B------:R-:W-:Y:S01]  /*0000*/  LDC R1, c[0x0][0x37c] ;  /* 0x0000df00ff017b82 */ /* 0x000fe20000000800 */
[----:B------:R-:W0:Y:S07]  /*0010*/  S2R R5, SR_TID.X ;  /* 0x0000000000057919 */ /* 0x000e2e0000002100 */
[----:B------:R-:W1:Y:S01]  /*0020*/  S2UR UR4, SR_CTAID.X ;  /* 0x00000000000479c3 */ /* 0x000e620000002500 */
[----:B------:R-:W2:Y:S07]  /*0030*/  LDCU.64 UR6, c[0x0][0x358] ;  /* 0x00006b00ff0677ac */ /* 0x000eae0008000a00 */
[----:B------:R-:W3:Y:S01]  /*0040*/  LDC.64 R2, c[0x0][0x388] ;  /* 0x0000e200ff027b82 */ /* 0x000ee20000000a00 */
[----:B-1----:R-:W-:-:S06]  /*0050*/  USHF.L.U32 UR4, UR4, 0x2, URZ ;  /* 0x0000000204047899 */ /* 0x002fcc00080006ff */
[----:B0-----:R-:W-:-:S05]  /*0060*/  LOP3.LUT R5, R5, UR4, RZ, 0xfc, !PT ;  /* 0x0000000405057c12 */ /* 0x001fca000f8efcff */
[----:B---3--:R-:W-:-:S05]  /*0070*/  IMAD.WIDE.U32 R2, R5, 0x4, R2 ;  /* 0x0000000405027825 */ /* 0x008fca00078e0002 */
[----:B--2---:R-:W2:Y:S02]  /*0080*/  LDG.E.CONSTANT R0, desc[UR6][R2.64] ;  /* 0x0000000602007981 */ /* 0x004ea4000c1e9900 */
[----:B--2---:R-:W-:-:S05]  /*0090*/  FMUL R4, R0, 1.4426950216293334961 ;  /* 0x3fb8aa3b00047820 */ /* 0x004fca0000400000 */
[----:B------:R-:W-:-:S13]  /*00a0*/  FSETP.GEU.AND P0, PT, R4, -126, PT ;  /* 0xc2fc00000400780b */ /* 0x000fda0003f0e000 */
[----:B------:R-:W-:-:S04]  /*00b0*/  @!P0 FMUL R4, R4, 0.5 ;  /* 0x3f00000004048820 */ /* 0x000fc80000400000 */
[----:B------:R-:W0:Y:S02]  /*00c0*/  MUFU.EX2 R6, R4 ;  /* 0x0000000400067308 */ /* 0x000e240000000800 */
[----:B0-----:R-:W-:-:S04]  /*00d0*/  @!P0 FMUL R6, R6, R6 ;  /* 0x0000000606068220 */ /* 0x001fc80000400000 */
[C---:B------:R-:W-:Y:S01]  /*00e0*/  FFMA R7, R6.reuse, R6, -1 ;  /* 0xbf80000006077423 */ /* 0x040fe20000000006 */
[----:B------:R-:W-:-:S03]  /*00f0*/  FADD R6, R6, -1 ;  /* 0xbf80000006067421 */ /* 0x000fc60000000000 */
[----:B------:R-:W0:Y:S01]  /*0100*/  MUFU.RSQ R8, R7 ;  /* 0x0000000700087308 */ /* 0x000e220000001400 */
[C---:B------:R-:W-:Y:S02]  /*0110*/  FSETP.NEU.AND P1, PT, R7.reuse, RZ, PT ;  /* 0x000000ff0700720b */ /* 0x040fe40003f2d000 */
[----:B------:R-:W-:Y:S01]  /*0120*/  ISETP.GT.U32.AND P0, PT, R6, 0x4b000000, PT ;  /* 0x4b0000000600780c */ /* 0x000fe20003f04070 */
[----:B0-----:R-:W-:Y:S01]  /*0130*/  FMUL R10, R7, R8 ;  /* 0x00000008070a7220 */ /* 0x001fe20000400000 */
[----:B------:R-:W-:-:S03]  /*0140*/  FMUL R9, R8, 0.5 ;  /* 0x3f00000008097820 */ /* 0x000fc60000400000 */
[----:B------:R-:W-:Y:S01]  /*0150*/  FFMA R8, -R10, R10, R7 ;  /* 0x0000000a0a087223 */ /* 0x000fe20000000107 */
[----:B------:R-:W-:-:S03]  /*0160*/  HFMA2 R7, -RZ, RZ, 1.625, 0 ;  /* 0x3e800000ff077431 */ /* 0x000fc600000001ff */
[----:B------:R-:W-:Y:S01]  /*0170*/  FFMA R8, R9, R8, R10 ;  /* 0x0000000809087223 */ /* 0x000fe2000000000a */
[----:B------:R-:W-:-:S04]  /*0180*/  MOV R9, 0x3d39bf78 ;  /* 0x3d39bf7800097802 */ /* 0x000fc80000000f00 */
[----:B------:R-:W-:-:S04]  /*0190*/  FSEL R8, R8, RZ, P1 ;  /* 0x000000ff08087208 */ /* 0x000fc80000800000 */
[----:B------:R-:W-:-:S05]  /*01a0*/  FSEL R3, R8, -1.0000001192092895508, !P0 ;  /* 0xbf80000108037808 */ /* 0x000fca0004000000 */
[----:B------:R-:W-:-:S04]  /*01b0*/  FADD R6, R6, R3 ;  /* 0x0000000306067221 */ /* 0x000fc80000000000 */
[C---:B------:R-:W-:Y:S01]  /*01c0*/  FADD.RZ R2, R6.reuse, 1 ;  /* 0x3f80000006027421 */ /* 0x040fe2000000c000 */
[----:B------:R-:W-:-:S04]  /*01d0*/  ISETP.GE.U32.AND P1, PT, R6, 0x7f800000, PT ;  /* 0x7f8000000600780c */ /* 0x000fc80003f26070 */
[----:B------:R-:W-:Y:S02]  /*01e0*/  IADD3 R2, PT, PT, R2, -0x3f400000, RZ ;  /* 0xc0c0000002027810 */ /* 0x000fe40007ffe0ff */
[----:B------:R-:W-:Y:S02]  /*01f0*/  ISETP.GT.AND P2, PT, R6, -0x40800000, P1 ;  /* 0xbf8000000600780c */ /* 0x000fe40000f44270 */
[----:B------:R-:W-:-:S04]  /*0200*/  LOP3.LUT R3, R2, 0xff800000, RZ, 0xc0, !PT ;  /* 0xff80000002037812 */ /* 0x000fc800078ec0ff */
[----:B------:R-:W-:Y:S02]  /*0210*/  IADD3 R4, PT, PT, -R3, 0x40800000, RZ ;  /* 0x4080000003047810 */ /* 0x000fe40007ffe1ff */
[-C--:B------:R-:W-:Y:S02]  /*0220*/  IADD3 R2, PT, PT, R6, -R3.reuse, RZ ;  /* 0x8000000306027210 */ /* 0x080fe40007ffe0ff */
[----:B------:R-:W-:Y:S01]  /*0230*/  I2FP.F32.S32 R3, R3 ;  /* 0x0000000300037245 */ /* 0x000fe20000201400 */
[----:B------:R-:W-:-:S04]  /*0240*/  FFMA R7, R4, R7, -1 ;  /* 0xbf80000004077423 */ /* 0x000fc80000000007 */
[----:B------:R-:W-:Y:S01]  /*0250*/  FADD R2, R2, R7 ;  /* 0x0000000702027221 */ /* 0x000fe20000000000 */
[----:B------:R-:W-:-:S03]  /*0260*/  FMUL R4, R3, 1.1920928955078125e-07 ;  /* 0x3400000003047820 */ /* 0x000fc60000400000 */
[----:B------:R-:W-:Y:S01]  /*0270*/  FFMA R7, R2, -R9, 0.10546888411045074463 ;  /* 0x3dd8001202077423 */ /* 0x000fe20000000809 */
[----:B------:R-:W-:-:S03]  /*0280*/  @P1 MOV R9, 0x7f800000 ;  /* 0x7f80000000091802 */ /* 0x000fc60000000f00 */
[----:B------:R-:W-:-:S04]  /*0290*/  FFMA R7, R2, R7, -0.13229703903198242188 ;  /* 0xbe0778e002077423 */ /* 0x000fc80000000007 */
[----:B------:R-:W-:-:S04]  /*02a0*/  FFMA R7, R2, R7, 0.14491446316242218018 ;  /* 0x3e14647502077423 */ /* 0x000fc80000000007 */
[----:B------:R-:W-:-:S04]  /*02b0*/  FFMA R7, R2, R7, -0.16641564667224884033 ;  /* 0xbe2a68dd02077423 */ /* 0x000fc80000000007 */
[----:B------:R-:W-:-:S04]  /*02c0*/  FFMA R7, R2, R7, 0.19988867640495300293 ;  /* 0x3e4caf9e02077423 */ /* 0x000fc80000000007 */
[----:B------:R-:W-:-:S04]  /*02d0*/  FFMA R7, R2, R7, -0.25000196695327758789 ;  /* 0xbe80004202077423 */ /* 0x000fc80000000007 */
[----:B------:R-:W-:-:S04]  /*02e0*/  FFMA R7, R2, R7, 0.33333510160446166992 ;  /* 0x3eaaaae602077423 */ /* 0x000fc80000000007 */
[----:B------:R-:W-:-:S04]  /*02f0*/  FFMA R7, R2, R7, -0.5 ;  /* 0xbf00000002077423 */ /* 0x000fc80000000007 */
[----:B------:R-:W-:-:S04]  /*0300*/  FMUL R7, R2, R7 ;  /* 0x0000000702077220 */ /* 0x000fc80000400000 */
[----:B------:R-:W-:Y:S02]  /*0310*/  FFMA R7, R2, R7, R2 ;  /* 0x0000000702077223 */ /* 0x000fe40000000002 */
[----:B------:R-:W0:Y:S02]  /*0320*/  LDC.64 R2, c[0x0][0x380] ;  /* 0x0000e000ff027b82 */ /* 0x000e240000000a00 */
[----:B------:R-:W-:Y:S01]  /*0330*/  FFMA R4, R4, 0.69314718246459960938, R7 ;  /* 0x3f31721804047823 */ /* 0x000fe20000000007 */
[C---:B------:R-:W-:Y:S01]  /*0340*/  @P2 FFMA R4, R6.reuse, R9, +INF ;  /* 0x7f80000006042423 */ /* 0x040fe20000000009 */
[----:B------:R-:W-:-:S04]  /*0350*/  @P1 FSETP.NEU.AND P2, PT, R6, RZ, PT ;  /* 0x000000ff0600120b */ /* 0x000fc80003f4d000 */
[----:B------:R-:W-:-:S05]  /*0360*/  @P1 FSEL R4, R4, -RZ, P2 ;  /* 0x800000ff04041208 */ /* 0x000fca0001000000 */
[----:B------:R-:W-:Y:S01]  /*0370*/  @P0 FADD R4, R4, 0.69314718246459960938 ;  /* 0x3f31721804040421 */ /* 0x000fe20000000000 */
[----:B0-----:R-:W-:-:S04]  /*0380*/  IMAD.WIDE.U32 R2, R5, 0x4, R2 ;  /* 0x0000000405027825 */ /* 0x001fc800078e0002 */
[----:B------:R-:W-:-:S05]  /*0390*/  FADD R5, R0, -R4 ;  /* 0x8000000400057221 */ /* 0x000fca0000000000 */
[----:B------:R-:W-:Y:S01]  /*03a0*/  STG.E desc[UR6][R2.64], R5 ;  /* 0x0000000502007986 */ /* 0x000fe2000c101906 */
[----:B------:R-:W-:Y:S05]  /*03b0*/  EXIT ;  /* 0x000000000000794d */ /* 0x000fea0003800000 */
.L_x_1:
        /* <DEDUP_REMOVED lines=12> */
.L_x_3:


//--------------------- .nv.shared.reserved.0     --------------------------
	.section	.nv.shared.reserved.0,"aw",@nobits
	.weak		__nv_reservedSMEM_offset_0_alias
	.size		__nv_reservedSMEM_offset_0_alias, 0, 64
	.other		__nv_reservedSMEM_offset_0_alias,@"STO_CUDA_RESERVED_SHARED STV_DEFAULT"
__nv_reservedSMEM_offset_0_alias:
	.zero		0
	.zero		64


//--------------------- .nv.constant0.default_function_kernel --------------------------
	.section	.nv.constant0.default_function_kernel,"a",@progbits
	.sectionflags	@""
	.align	4
.nv.constant0.default_function_kernel:
	.zero		912


//--------------------- .nv.constant0.default_function_kernel_1 --------------------------
	.section	.nv.constant0.default_function_kernel_1,"a",@progbits
	.sectionflags	@""
	.align	4
.nv.constant0.default_function_kernel_1:
	.zero		912


//--------------------- SYMBOLS --------------------------

	.type		.nv.reservedSmem.offset0,@object
	.size		.nv.reservedSmem.offset0,0x4
